//
// Generated by NVIDIA NVVM Compiler
//
// Compiler Build ID: CL-36424714
// Cuda compilation tools, release 13.0, V13.0.88
// Based on NVVM 20.0.0
//

.version 9.0
.target sm_100
.address_size 64

	// .globl	_Z6kernelPfS_S_
.extern .shared .align 16 .b8 sbase[];

.visible .entry _Z6kernelPfS_S_(
	.param .u64 .ptr .align 1 _Z6kernelPfS_S__param_0,
	.param .u64 .ptr .align 1 _Z6kernelPfS_S__param_1,
	.param .u64 .ptr .align 1 _Z6kernelPfS_S__param_2
)
{
	.reg .pred 	%p<7>;
	.reg .b32 	%r<53>;
	.reg .b32 	%f<232>;
	.reg .b64 	%rd<23>;

	ld.param.u64 	%rd9, [_Z6kernelPfS_S__param_0];
	ld.param.u64 	%rd10, [_Z6kernelPfS_S__param_1];
	ld.param.u64 	%rd8, [_Z6kernelPfS_S__param_2];
	cvta.to.global.u64 	%rd11, %rd9;
	cvta.to.global.u64 	%rd1, %rd10;
	mov.u32 	%r1, %tid.x;
	shl.b32 	%r18, %r1, 1;
	mov.u32 	%r2, %ctaid.x;
	shl.b32 	%r19, %r2, 5;
	add.s32 	%r3, %r19, %r1;
	shl.b32 	%r20, %r1, 2;
	mov.u32 	%r21, sbase;
	add.s32 	%r4, %r21, %r20;
	add.s32 	%r5, %r4, %r20;
	shl.b32 	%r22, %r1, 3;
	and.b32  	%r23, %r22, 8176;
	add.s32 	%r6, %r21, %r23;
	or.b32  	%r24, %r18, 3;
	and.b32  	%r25, %r1, 1;
	sub.s32 	%r26, %r24, %r25;
	shl.b32 	%r27, %r26, 2;
	add.s32 	%r7, %r21, %r27;
	and.b32  	%r28, %r22, 8160;
	add.s32 	%r8, %r21, %r28;
	or.b32  	%r29, %r18, 7;
	and.b32  	%r30, %r1, 3;
	sub.s32 	%r31, %r29, %r30;
	shl.b32 	%r32, %r31, 2;
	add.s32 	%r9, %r21, %r32;
	and.b32  	%r33, %r22, 8128;
	add.s32 	%r10, %r21, %r33;
	or.b32  	%r34, %r18, 15;
	and.b32  	%r35, %r1, 7;
	sub.s32 	%r36, %r34, %r35;
	shl.b32 	%r37, %r36, 2;
	add.s32 	%r11, %r21, %r37;
	and.b32  	%r38, %r22, 8064;
	add.s32 	%r12, %r21, %r38;
	or.b32  	%r39, %r18, 31;
	and.b32  	%r40, %r1, 15;
	sub.s32 	%r41, %r39, %r40;
	shl.b32 	%r42, %r41, 2;
	add.s32 	%r13, %r21, %r42;
	mul.wide.s32 	%rd12, %r3, 4;
	add.s64 	%rd13, %rd12, 256;
	add.s64 	%rd22, %rd11, %rd13;
	add.s64 	%rd21, %rd1, %rd13;
	mov.b32 	%r52, 128;
$L__BB0_1:
	setp.ne.s32 	%p1, %r1, 0;
	ld.global.f32 	%f1, [%rd22+-256];
	st.shared.f32 	[%r4], %f1;
	ld.global.f32 	%f2, [%rd22+-192];
	st.shared.f32 	[%r4+64], %f2;
	ld.shared.v2.f32 	{%f3, %f4}, [%r5];
	add.f32 	%f5, %f3, %f4;
	st.shared.f32 	[%r5+4], %f5;
	ld.shared.f32 	%f6, [%r6+4];
	ld.shared.f32 	%f7, [%r7];
	add.f32 	%f8, %f6, %f7;
	st.shared.f32 	[%r7], %f8;
	ld.shared.f32 	%f9, [%r8+12];
	ld.shared.f32 	%f10, [%r9];
	add.f32 	%f11, %f9, %f10;
	st.shared.f32 	[%r9], %f11;
	ld.shared.f32 	%f12, [%r10+28];
	ld.shared.f32 	%f13, [%r11];
	add.f32 	%f14, %f12, %f13;
	st.shared.f32 	[%r11], %f14;
	ld.shared.f32 	%f15, [%r12+60];
	ld.shared.f32 	%f16, [%r13];
	add.f32 	%f17, %f15, %f16;
	st.shared.f32 	[%r13], %f17;
	ld.shared.f32 	%f18, [%r4];
	st.global.f32 	[%rd21+-256], %f18;
	ld.shared.f32 	%f19, [%r4+64];
	st.global.f32 	[%rd21+-192], %f19;
	add.s32 	%r15, %r21, %r52;
	@%p1 bra 	$L__BB0_3;
	ld.shared.f32 	%f20, [sbase+124];
	st.shared.f32 	[%r15], %f20;
$L__BB0_3:
	setp.ne.s32 	%p2, %r1, 0;
	ld.global.f32 	%f21, [%rd22+-128];
	st.shared.f32 	[%r4], %f21;
	ld.global.f32 	%f22, [%rd22+-64];
	st.shared.f32 	[%r4+64], %f22;
	ld.shared.v2.f32 	{%f23, %f24}, [%r5];
	add.f32 	%f25, %f23, %f24;
	st.shared.f32 	[%r5+4], %f25;
	ld.shared.f32 	%f26, [%r6+4];
	ld.shared.f32 	%f27, [%r7];
	add.f32 	%f28, %f26, %f27;
	st.shared.f32 	[%r7], %f28;
	ld.shared.f32 	%f29, [%r8+12];
	ld.shared.f32 	%f30, [%r9];
	add.f32 	%f31, %f29, %f30;
	st.shared.f32 	[%r9], %f31;
	ld.shared.f32 	%f32, [%r10+28];
	ld.shared.f32 	%f33, [%r11];
	add.f32 	%f34, %f32, %f33;
	st.shared.f32 	[%r11], %f34;
	ld.shared.f32 	%f35, [%r12+60];
	ld.shared.f32 	%f36, [%r13];
	add.f32 	%f37, %f35, %f36;
	st.shared.f32 	[%r13], %f37;
	ld.shared.f32 	%f38, [%r4];
	st.global.f32 	[%rd21+-128], %f38;
	ld.shared.f32 	%f39, [%r4+64];
	st.global.f32 	[%rd21+-64], %f39;
	@%p2 bra 	$L__BB0_5;
	ld.shared.f32 	%f40, [sbase+124];
	st.shared.f32 	[%r15+4], %f40;
$L__BB0_5:
	setp.ne.s32 	%p3, %r1, 0;
	ld.global.f32 	%f41, [%rd22];
	st.shared.f32 	[%r4], %f41;
	ld.global.f32 	%f42, [%rd22+64];
	st.shared.f32 	[%r4+64], %f42;
	ld.shared.v2.f32 	{%f43, %f44}, [%r5];
	add.f32 	%f45, %f43, %f44;
	st.shared.f32 	[%r5+4], %f45;
	ld.shared.f32 	%f46, [%r6+4];
	ld.shared.f32 	%f47, [%r7];
	add.f32 	%f48, %f46, %f47;
	st.shared.f32 	[%r7], %f48;
	ld.shared.f32 	%f49, [%r8+12];
	ld.shared.f32 	%f50, [%r9];
	add.f32 	%f51, %f49, %f50;
	st.shared.f32 	[%r9], %f51;
	ld.shared.f32 	%f52, [%r10+28];
	ld.shared.f32 	%f53, [%r11];
	add.f32 	%f54, %f52, %f53;
	st.shared.f32 	[%r11], %f54;
	ld.shared.f32 	%f55, [%r12+60];
	ld.shared.f32 	%f56, [%r13];
	add.f32 	%f57, %f55, %f56;
	st.shared.f32 	[%r13], %f57;
	ld.shared.f32 	%f58, [%r4];
	st.global.f32 	[%rd21], %f58;
	ld.shared.f32 	%f59, [%r4+64];
	st.global.f32 	[%rd21+64], %f59;
	@%p3 bra 	$L__BB0_7;
	ld.shared.f32 	%f60, [sbase+124];
	st.shared.f32 	[%r15+8], %f60;
$L__BB0_7:
	setp.ne.s32 	%p4, %r1, 0;
	ld.global.f32 	%f61, [%rd22+128];
	st.shared.f32 	[%r4], %f61;
	ld.global.f32 	%f62, [%rd22+192];
	st.shared.f32 	[%r4+64], %f62;
	ld.shared.v2.f32 	{%f63, %f64}, [%r5];
	add.f32 	%f65, %f63, %f64;
	st.shared.f32 	[%r5+4], %f65;
	ld.shared.f32 	%f66, [%r6+4];
	ld.shared.f32 	%f67, [%r7];
	add.f32 	%f68, %f66, %f67;
	st.shared.f32 	[%r7], %f68;
	ld.shared.f32 	%f69, [%r8+12];
	ld.shared.f32 	%f70, [%r9];
	add.f32 	%f71, %f69, %f70;
	st.shared.f32 	[%r9], %f71;
	ld.shared.f32 	%f72, [%r10+28];
	ld.shared.f32 	%f73, [%r11];
	add.f32 	%f74, %f72, %f73;
	st.shared.f32 	[%r11], %f74;
	ld.shared.f32 	%f75, [%r12+60];
	ld.shared.f32 	%f76, [%r13];
	add.f32 	%f77, %f75, %f76;
	st.shared.f32 	[%r13], %f77;
	ld.shared.f32 	%f78, [%r4];
	st.global.f32 	[%rd21+128], %f78;
	ld.shared.f32 	%f79, [%r4+64];
	st.global.f32 	[%rd21+192], %f79;
	@%p4 bra 	$L__BB0_9;
	ld.shared.f32 	%f80, [sbase+124];
	st.shared.f32 	[%r15+12], %f80;
$L__BB0_9:
	add.s32 	%r52, %r52, 16;
	add.s64 	%rd22, %rd22, 512;
	add.s64 	%rd21, %rd21, 512;
	setp.ne.s32 	%p5, %r52, 256;
	@%p5 bra 	$L__BB0_1;
	setp.eq.s32 	%p6, %r1, 0;
	shl.b32 	%r44, %r3, 2;
	add.s32 	%r46, %r21, %r44;
	ld.shared.f32 	%f81, [%r46+128];
	st.shared.f32 	[%r4], %f81;
	ld.shared.f32 	%f82, [%r46+192];
	st.shared.f32 	[%r4+64], %f82;
	ld.shared.v2.f32 	{%f83, %f84}, [%r5];
	add.f32 	%f85, %f83, %f84;
	st.shared.f32 	[%r5+4], %f85;
	ld.shared.f32 	%f86, [%r6+4];
	ld.shared.f32 	%f87, [%r7];
	add.f32 	%f88, %f86, %f87;
	st.shared.f32 	[%r7], %f88;
	ld.shared.f32 	%f89, [%r8+12];
	ld.shared.f32 	%f90, [%r9];
	add.f32 	%f91, %f89, %f90;
	st.shared.f32 	[%r9], %f91;
	ld.shared.f32 	%f92, [%r10+28];
	ld.shared.f32 	%f93, [%r11];
	add.f32 	%f94, %f92, %f93;
	st.shared.f32 	[%r11], %f94;
	ld.shared.f32 	%f95, [%r12+60];
	ld.shared.f32 	%f96, [%r13];
	add.f32 	%f97, %f95, %f96;
	st.shared.f32 	[%r13], %f97;
	ld.shared.f32 	%f98, [%r4];
	st.shared.f32 	[%r46+128], %f98;
	ld.shared.f32 	%f99, [%r4+64];
	st.shared.f32 	[%r46+192], %f99;
	@%p6 bra 	$L__BB0_12;
	mad.lo.s32 	%r47, %r2, 134217697, %r3;
	shl.b32 	%r48, %r47, 5;
	ld.shared.f32 	%f100, [%r4+124];
	mul.wide.u32 	%rd14, %r48, 4;
	add.s64 	%rd15, %rd1, %rd14;
	ld.global.f32 	%f101, [%rd15];
	add.f32 	%f102, %f100, %f101;
	st.global.f32 	[%rd15], %f102;
	ld.global.f32 	%f103, [%rd15+4];
	add.f32 	%f104, %f100, %f103;
	st.global.f32 	[%rd15+4], %f104;
	ld.global.f32 	%f105, [%rd15+8];
	add.f32 	%f106, %f100, %f105;
	st.global.f32 	[%rd15+8], %f106;
	ld.global.f32 	%f107, [%rd15+12];
	add.f32 	%f108, %f100, %f107;
	st.global.f32 	[%rd15+12], %f108;
	ld.global.f32 	%f109, [%rd15+16];
	add.f32 	%f110, %f100, %f109;
	st.global.f32 	[%rd15+16], %f110;
	ld.global.f32 	%f111, [%rd15+20];
	add.f32 	%f112, %f100, %f111;
	st.global.f32 	[%rd15+20], %f112;
	ld.global.f32 	%f113, [%rd15+24];
	add.f32 	%f114, %f100, %f113;
	st.global.f32 	[%rd15+24], %f114;
	ld.global.f32 	%f115, [%rd15+28];
	add.f32 	%f116, %f100, %f115;
	st.global.f32 	[%rd15+28], %f116;
	ld.global.f32 	%f117, [%rd15+32];
	add.f32 	%f118, %f100, %f117;
	st.global.f32 	[%rd15+32], %f118;
	ld.global.f32 	%f119, [%rd15+36];
	add.f32 	%f120, %f100, %f119;
	st.global.f32 	[%rd15+36], %f120;
	ld.global.f32 	%f121, [%rd15+40];
	add.f32 	%f122, %f100, %f121;
	st.global.f32 	[%rd15+40], %f122;
	ld.global.f32 	%f123, [%rd15+44];
	add.f32 	%f124, %f100, %f123;
	st.global.f32 	[%rd15+44], %f124;
	ld.global.f32 	%f125, [%rd15+48];
	add.f32 	%f126, %f100, %f125;
	st.global.f32 	[%rd15+48], %f126;
	ld.global.f32 	%f127, [%rd15+52];
	add.f32 	%f128, %f100, %f127;
	st.global.f32 	[%rd15+52], %f128;
	ld.global.f32 	%f129, [%rd15+56];
	add.f32 	%f130, %f100, %f129;
	st.global.f32 	[%rd15+56], %f130;
	ld.global.f32 	%f131, [%rd15+60];
	add.f32 	%f132, %f100, %f131;
	st.global.f32 	[%rd15+60], %f132;
	ld.global.f32 	%f133, [%rd15+64];
	add.f32 	%f134, %f100, %f133;
	st.global.f32 	[%rd15+64], %f134;
	ld.global.f32 	%f135, [%rd15+68];
	add.f32 	%f136, %f100, %f135;
	st.global.f32 	[%rd15+68], %f136;
	ld.global.f32 	%f137, [%rd15+72];
	add.f32 	%f138, %f100, %f137;
	st.global.f32 	[%rd15+72], %f138;
	ld.global.f32 	%f139, [%rd15+76];
	add.f32 	%f140, %f100, %f139;
	st.global.f32 	[%rd15+76], %f140;
	ld.global.f32 	%f141, [%rd15+80];
	add.f32 	%f142, %f100, %f141;
	st.global.f32 	[%rd15+80], %f142;
	ld.global.f32 	%f143, [%rd15+84];
	add.f32 	%f144, %f100, %f143;
	st.global.f32 	[%rd15+84], %f144;
	ld.global.f32 	%f145, [%rd15+88];
	add.f32 	%f146, %f100, %f145;
	st.global.f32 	[%rd15+88], %f146;
	ld.global.f32 	%f147, [%rd15+92];
	add.f32 	%f148, %f100, %f147;
	st.global.f32 	[%rd15+92], %f148;
	ld.global.f32 	%f149, [%rd15+96];
	add.f32 	%f150, %f100, %f149;
	st.global.f32 	[%rd15+96], %f150;
	ld.global.f32 	%f151, [%rd15+100];
	add.f32 	%f152, %f100, %f151;
	st.global.f32 	[%rd15+100], %f152;
	ld.global.f32 	%f153, [%rd15+104];
	add.f32 	%f154, %f100, %f153;
	st.global.f32 	[%rd15+104], %f154;
	ld.global.f32 	%f155, [%rd15+108];
	add.f32 	%f156, %f100, %f155;
	st.global.f32 	[%rd15+108], %f156;
	ld.global.f32 	%f157, [%rd15+112];
	add.f32 	%f158, %f100, %f157;
	st.global.f32 	[%rd15+112], %f158;
	ld.global.f32 	%f159, [%rd15+116];
	add.f32 	%f160, %f100, %f159;
	st.global.f32 	[%rd15+116], %f160;
	ld.global.f32 	%f161, [%rd15+120];
	add.f32 	%f162, %f100, %f161;
	st.global.f32 	[%rd15+120], %f162;
	ld.global.f32 	%f163, [%rd15+124];
	add.f32 	%f164, %f100, %f163;
	st.global.f32 	[%rd15+124], %f164;
$L__BB0_12:
	add.s32 	%r49, %r2, %r1;
	shl.b32 	%r50, %r49, 5;
	add.s32 	%r51, %r50, 512;
	ld.shared.f32 	%f165, [%r4+188];
	mul.wide.u32 	%rd16, %r51, 4;
	add.s64 	%rd17, %rd1, %rd16;
	ld.global.f32 	%f166, [%rd17];
	add.f32 	%f167, %f165, %f166;
	st.global.f32 	[%rd17], %f167;
	ld.global.f32 	%f168, [%rd17+4];
	add.f32 	%f169, %f165, %f168;
	st.global.f32 	[%rd17+4], %f169;
	ld.global.f32 	%f170, [%rd17+8];
	add.f32 	%f171, %f165, %f170;
	st.global.f32 	[%rd17+8], %f171;
	ld.global.f32 	%f172, [%rd17+12];
	add.f32 	%f173, %f165, %f172;
	st.global.f32 	[%rd17+12], %f173;
	ld.global.f32 	%f174, [%rd17+16];
	add.f32 	%f175, %f165, %f174;
	st.global.f32 	[%rd17+16], %f175;
	ld.global.f32 	%f176, [%rd17+20];
	add.f32 	%f177, %f165, %f176;
	st.global.f32 	[%rd17+20], %f177;
	ld.global.f32 	%f178, [%rd17+24];
	add.f32 	%f179, %f165, %f178;
	st.global.f32 	[%rd17+24], %f179;
	ld.global.f32 	%f180, [%rd17+28];
	add.f32 	%f181, %f165, %f180;
	st.global.f32 	[%rd17+28], %f181;
	ld.global.f32 	%f182, [%rd17+32];
	add.f32 	%f183, %f165, %f182;
	st.global.f32 	[%rd17+32], %f183;
	ld.global.f32 	%f184, [%rd17+36];
	add.f32 	%f185, %f165, %f184;
	st.global.f32 	[%rd17+36], %f185;
	ld.global.f32 	%f186, [%rd17+40];
	add.f32 	%f187, %f165, %f186;
	st.global.f32 	[%rd17+40], %f187;
	ld.global.f32 	%f188, [%rd17+44];
	add.f32 	%f189, %f165, %f188;
	st.global.f32 	[%rd17+44], %f189;
	ld.global.f32 	%f190, [%rd17+48];
	add.f32 	%f191, %f165, %f190;
	st.global.f32 	[%rd17+48], %f191;
	ld.global.f32 	%f192, [%rd17+52];
	add.f32 	%f193, %f165, %f192;
	st.global.f32 	[%rd17+52], %f193;
	ld.global.f32 	%f194, [%rd17+56];
	add.f32 	%f195, %f165, %f194;
	st.global.f32 	[%rd17+56], %f195;
	ld.global.f32 	%f196, [%rd17+60];
	add.f32 	%f197, %f165, %f196;
	st.global.f32 	[%rd17+60], %f197;
	ld.global.f32 	%f198, [%rd17+64];
	add.f32 	%f199, %f165, %f198;
	st.global.f32 	[%rd17+64], %f199;
	ld.global.f32 	%f200, [%rd17+68];
	add.f32 	%f201, %f165, %f200;
	st.global.f32 	[%rd17+68], %f201;
	ld.global.f32 	%f202, [%rd17+72];
	add.f32 	%f203, %f165, %f202;
	st.global.f32 	[%rd17+72], %f203;
	ld.global.f32 	%f204, [%rd17+76];
	add.f32 	%f205, %f165, %f204;
	st.global.f32 	[%rd17+76], %f205;
	ld.global.f32 	%f206, [%rd17+80];
	add.f32 	%f207, %f165, %f206;
	st.global.f32 	[%rd17+80], %f207;
	ld.global.f32 	%f208, [%rd17+84];
	add.f32 	%f209, %f165, %f208;
	st.global.f32 	[%rd17+84], %f209;
	ld.global.f32 	%f210, [%rd17+88];
	add.f32 	%f211, %f165, %f210;
	st.global.f32 	[%rd17+88], %f211;
	ld.global.f32 	%f212, [%rd17+92];
	add.f32 	%f213, %f165, %f212;
	st.global.f32 	[%rd17+92], %f213;
	ld.global.f32 	%f214, [%rd17+96];
	add.f32 	%f215, %f165, %f214;
	st.global.f32 	[%rd17+96], %f215;
	ld.global.f32 	%f216, [%rd17+100];
	add.f32 	%f217, %f165, %f216;
	st.global.f32 	[%rd17+100], %f217;
	ld.global.f32 	%f218, [%rd17+104];
	add.f32 	%f219, %f165, %f218;
	st.global.f32 	[%rd17+104], %f219;
	ld.global.f32 	%f220, [%rd17+108];
	add.f32 	%f221, %f165, %f220;
	st.global.f32 	[%rd17+108], %f221;
	ld.global.f32 	%f222, [%rd17+112];
	add.f32 	%f223, %f165, %f222;
	st.global.f32 	[%rd17+112], %f223;
	ld.global.f32 	%f224, [%rd17+116];
	add.f32 	%f225, %f165, %f224;
	st.global.f32 	[%rd17+116], %f225;
	ld.global.f32 	%f226, [%rd17+120];
	add.f32 	%f227, %f165, %f226;
	st.global.f32 	[%rd17+120], %f227;
	ld.global.f32 	%f228, [%rd17+124];
	add.f32 	%f229, %f165, %f228;
	st.global.f32 	[%rd17+124], %f229;
	cvta.to.global.u64 	%rd18, %rd8;
	ld.shared.f32 	%f230, [%r4+128];
	mul.wide.u32 	%rd19, %r1, 4;
	add.s64 	%rd20, %rd18, %rd19;
	st.global.f32 	[%rd20], %f230;
	ld.shared.f32 	%f231, [%r4+192];
	st.global.f32 	[%rd20+64], %f231;
	ret;

}


// ===== COMPILED SASS (sm_100) =====

	.target	sm_100

	.elftype	@"ET_EXEC"


//--------------------- .note.nv.tkinfo           --------------------------
	.section	.note.nv.tkinfo,"",@"SHT_NOTE"
	.sectionflags	@"SHF_NOTE_NV_TKINFO"
	.tkinfo
        /*0018*/ 	.word	0x00000002
        /*0030*/ 	.string	""
        /*0030*/ 	.string	"ptxas"
        /*0030*/ 	.string	"Cuda compilation tools, release 13.0, V13.0.88"
        /*0030*/ 	.string	"Build cuda_13.0.r13.0/compiler.36424714_0"
        /*0030*/ 	.string	"-arch sm_100 -m 64 "



//--------------------- .note.nv.cuinfo           --------------------------
	.section	.note.nv.cuinfo,"",@"SHT_NOTE"
	.sectionflags	@"SHF_NOTE_NV_CUINFO"
        /*0018*/ 	.short	0x0002
        /*001a*/ 	.short	0x0064
        /*001c*/ 	.short	0x0082
	.zero		2


//--------------------- .nv.info                  --------------------------
	.section	.nv.info,"",@"SHT_CUDA_INFO"
	.align	4


	//----- nvinfo : EIATTR_REGCOUNT
	.align		4
        /*0000*/ 	.byte	0x04, 0x2f
        /*0002*/ 	.short	(.L_1 - .L_0)
	.align		4
.L_0:
        /*0004*/ 	.word	index@(_Z6kernelPfS_S_)
        /*0008*/ 	.word	0x00000020


	//----- nvinfo : EIATTR_FRAME_SIZE
	.align		4
.L_1:
        /*000c*/ 	.byte	0x04, 0x11
        /*000e*/ 	.short	(.L_3 - .L_2)
	.align		4
.L_2:
        /*0010*/ 	.word	index@(_Z6kernelPfS_S_)
        /*0014*/ 	.word	0x00000000


	//----- nvinfo : EIATTR_MIN_STACK_SIZE
	.align		4
.L_3:
        /*0018*/ 	.byte	0x04, 0x12
        /*001a*/ 	.short	(.L_5 - .L_4)
	.align		4
.L_4:
        /*001c*/ 	.word	index@(_Z6kernelPfS_S_)
        /*0020*/ 	.word	0x00000000
.L_5:


//--------------------- .nv.compat                --------------------------
	.section	.nv.compat,"",@"SHT_CUDA_COMPAT_INFO"
	.align	4
        /*0000*/ 	.byte	0x02, 0x09, 0x00, 0x00, 0x02, 0x02, 0x01, 0x00, 0x02, 0x05, 0x05, 0x00, 0x03, 0x07, 0x01, 0x01
        /*0010*/ 	.byte	0x02, 0x03, 0x00, 0x00, 0x02, 0x06, 0x01, 0x00, 0x04, 0x0b, 0x08, 0x00, 0x09, 0x00, 0x00, 0x00
        /*0020*/ 	.byte	0x00, 0x00, 0x00, 0x00


//--------------------- .nv.info._Z6kernelPfS_S_  --------------------------
	.section	.nv.info._Z6kernelPfS_S_,"",@"SHT_CUDA_INFO"
	.sectionflags	@""
	.align	4


	//----- nvinfo : EIATTR_CUDA_API_VERSION
	.align		4
        /*0000*/ 	.byte	0x04, 0x37
        /*0002*/ 	.short	(.L_7 - .L_6)
.L_6:
        /*0004*/ 	.word	0x00000082


	//----- nvinfo : EIATTR_KPARAM_INFO
	.align		4
.L_7:
        /*0008*/ 	.byte	0x04, 0x17
        /*000a*/ 	.short	(.L_9 - .L_8)
.L_8:
        /*000c*/ 	.word	0x00000000
        /*0010*/ 	.short	0x0002
        /*0012*/ 	.short	0x0010
        /*0014*/ 	.byte	0x00, 0xf5, 0x21, 0x00


	//----- nvinfo : EIATTR_KPARAM_INFO
	.align		4
.L_9:
        /*0018*/ 	.byte	0x04, 0x17
        /*001a*/ 	.short	(.L_11 - .L_10)
.L_10:
        /*001c*/ 	.word	0x00000000
        /*0020*/ 	.short	0x0001
        /*0022*/ 	.short	0x0008
        /*0024*/ 	.byte	0x00, 0xf5, 0x21, 0x00


	//----- nvinfo : EIATTR_KPARAM_INFO
	.align		4
.L_11:
        /*0028*/ 	.byte	0x04, 0x17
        /*002a*/ 	.short	(.L_13 - .L_12)
.L_12:
        /*002c*/ 	.word	0x00000000
        /*0030*/ 	.short	0x0000
        /*0032*/ 	.short	0x0000
        /*0034*/ 	.byte	0x00, 0xf5, 0x21, 0x00


	//----- nvinfo : EIATTR_SPARSE_MMA_MASK
	.align		4
.L_13:
        /*0038*/ 	.byte	0x03, 0x50
        /*003a*/ 	.short	0x0000


	//----- nvinfo : EIATTR_MAXREG_COUNT
	.align		4
        /*003c*/ 	.byte	0x03, 0x1b
        /*003e*/ 	.short	0x00ff


	//----- nvinfo : EIATTR_MERCURY_ISA_VERSION
	.align		4
        /*0040*/ 	.byte	0x03, 0x5f
        /*0042*/ 	.short	0x0101


	//----- nvinfo : EIATTR_VRC_CTA_INIT_COUNT
	.align		4
        /*0044*/ 	.byte	0x02, 0x4a
	.zero		1
	.zero		1


	//----- nvinfo : EIATTR_EXIT_INSTR_OFFSETS
	.align		4
        /*0048*/ 	.byte	0x04, 0x1c
        /*004a*/ 	.short	(.L_15 - .L_14)


	//   ....[0]....
.L_14:
        /*004c*/ 	.word	0x00001ab0


	//----- nvinfo : EIATTR_CRS_STACK_SIZE
	.align		4
.L_15:
        /*0050*/ 	.byte	0x04, 0x1e
        /*0052*/ 	.short	(.L_17 - .L_16)
.L_16:
        /*0054*/ 	.word	0x00000000


	//----- nvinfo : EIATTR_CBANK_PARAM_SIZE
	.align		4
.L_17:
        /*0058*/ 	.byte	0x03, 0x19
        /*005a*/ 	.short	0x0018


	//----- nvinfo : EIATTR_PARAM_CBANK
	.align		4
        /*005c*/ 	.byte	0x04, 0x0a
        /*005e*/ 	.short	(.L_19 - .L_18)
	.align		4
.L_18:
        /*0060*/ 	.word	index@(.nv.constant0._Z6kernelPfS_S_)
        /*0064*/ 	.short	0x0380
        /*0066*/ 	.short	0x0018


	//----- nvinfo : EIATTR_SW_WAR
	.align		4
.L_19:
        /*0068*/ 	.byte	0x04, 0x36
        /*006a*/ 	.short	(.L_21 - .L_20)
.L_20:
        /*006c*/ 	.word	0x00000008
.L_21:


//--------------------- .nv.callgraph             --------------------------
	.section	.nv.callgraph,"",@"SHT_CUDA_CALLGRAPH"
	.align	4
	.sectionentsize	8
	.align		4
        /*0000*/ 	.word	0x00000000
	.align		4
        /*0004*/ 	.word	0xffffffff
	.align		4
        /*0008*/ 	.word	0x00000000
	.align		4
        /*000c*/ 	.word	0xfffffffe
	.align		4
        /*0010*/ 	.word	0x00000000
	.align		4
        /*0014*/ 	.word	0xfffffffd
	.align		4
        /*0018*/ 	.word	0x00000000
	.align		4
        /*001c*/ 	.word	0xfffffffc


//--------------------- .text._Z6kernelPfS_S_     --------------------------
	.section	.text._Z6kernelPfS_S_,"ax",@progbits
	.align	128
        .global         _Z6kernelPfS_S_
        .type           _Z6kernelPfS_S_,@function
        .size           _Z6kernelPfS_S_,(.L_x_4 - _Z6kernelPfS_S_)
        .other          _Z6kernelPfS_S_,@"STO_CUDA_ENTRY STV_DEFAULT"
_Z6kernelPfS_S_:
.text._Z6kernelPfS_S_:
[----:B------:R-:W-:Y:S01]  /*0000*/  LDC R1, c[0x0][0x37c] ;  /* 0x0000df00ff017b82 */ /* 0x000fe20000000800 */
[----:B------:R-:W0:Y:S07]  /*0010*/  S2R R0, SR_TID.X ;  /* 0x0000000000007919 */ /* 0x000e2e0000002100 */
[----:B------:R-:W1:Y:S01]  /*0020*/  S2UR UR5, SR_CgaCtaId ;  /* 0x00000000000579c3 */ /* 0x000e620000008800 */
[----:B------:R-:W2:Y:S01]  /*0030*/  LDCU.128 UR8, c[0x0][0x380] ;  /* 0x00007000ff0877ac */ /* 0x000ea20008000c00 */
[----:B------:R-:W-:Y:S01]  /*0040*/  HFMA2 R6, -RZ, RZ, 0, 1.52587890625e-05 ;  /* 0x00000100ff067431 */ /* 0x000fe200000001ff */
[----:B------:R-:W3:Y:S01]  /*0050*/  S2R R11, SR_CTAID.X ;  /* 0x00000000000b7919 */ /* 0x000ee20000002500 */
[----:B------:R-:W-:Y:S01]  /*0060*/  MOV R7, 0x0 ;  /* 0x0000000000077802 */ /* 0x000fe20000000f00 */
[----:B------:R-:W-:Y:S01]  /*0070*/  UMOV UR4, 0x400 ;  /* 0x0000040000047882 */ /* 0x000fe20000000000 */
[----:B------:R-:W4:Y:S01]  /*0080*/  LDCU.64 UR6, c[0x0][0x358] ;  /* 0x00006b00ff0677ac */ /* 0x000f220008000a00 */
[----:B-1----:R-:W-:-:S06]  /*0090*/  ULEA UR4, UR5, UR4, 0x18 ;  /* 0x0000000405047291 */ /* 0x002fcc000f8ec0ff */
[----:B------:R-:W-:Y:S01]  /*00a0*/  MOV R21, UR4 ;  /* 0x0000000400157c02 */ /* 0x000fe20008000f00 */
[----:B------:R-:W-:Y:S01]  /*00b0*/  UMOV UR4, 0x80 ;  /* 0x0000008000047882 */ /* 0x000fe20000000000 */
[C---:B0-----:R-:W-:Y:S02]  /*00c0*/  SHF.L.U32 R2, R0.reuse, 0x1, RZ ;  /* 0x0000000100027819 */ /* 0x041fe400000006ff */
[C---:B------:R-:W-:Y:S02]  /*00d0*/  LOP3.LUT R3, R0.reuse, 0x1, RZ, 0xc0, !PT ;  /* 0x0000000100037812 */ /* 0x040fe400078ec0ff */
[----:B---3--:R-:W-:Y:S02]  /*00e0*/  LEA R8, R11, R0, 0x5 ;  /* 0x000000000b087211 */ /* 0x008fe400078e28ff */
[----:B------:R-:W-:Y:S02]  /*00f0*/  LOP3.LUT R5, R0, 0x3, RZ, 0xc0, !PT ;  /* 0x0000000300057812 */ /* 0x000fe400078ec0ff */
[----:B------:R-:W-:Y:S01]  /*0100*/  LOP3.LUT R4, R2, 0x3, RZ, 0xfc, !PT ;  /* 0x0000000302047812 */ /* 0x000fe200078efcff */
[----:B------:R-:W-:Y:S01]  /*0110*/  IMAD.WIDE R6, R8, 0x4, R6 ;  /* 0x0000000408067825 */ /* 0x000fe200078e0206 */
[----:B------:R-:W-:-:S02]  /*0120*/  LOP3.LUT R16, R2, 0x7, RZ, 0xfc, !PT ;  /* 0x0000000702107812 */ /* 0x000fc400078efcff */
[----:B------:R-:W-:Y:S02]  /*0130*/  LOP3.LUT R10, R0, 0x7, RZ, 0xc0, !PT ;  /* 0x00000007000a7812 */ /* 0x000fe400078ec0ff */
[----:B------:R-:W-:Y:S02]  /*0140*/  LOP3.LUT R9, R2, 0xf, RZ, 0xfc, !PT ;  /* 0x0000000f02097812 */ /* 0x000fe400078efcff */
[----:B------:R-:W-:Y:S02]  /*0150*/  IADD3 R4, PT, PT, R4, -R3, RZ ;  /* 0x8000000304047210 */ /* 0x000fe40007ffe0ff */
[----:B------:R-:W-:Y:S02]  /*0160*/  IADD3 R16, PT, PT, R16, -R5, RZ ;  /* 0x8000000510107210 */ /* 0x000fe40007ffe0ff */
[----:B------:R-:W-:Y:S02]  /*0170*/  IADD3 R18, PT, PT, R9, -R10, RZ ;  /* 0x8000000a09127210 */ /* 0x000fe40007ffe0ff */
[----:B------:R-:W-:-:S02]  /*0180*/  LOP3.LUT R10, R0, 0xf, RZ, 0xc0, !PT ;  /* 0x0000000f000a7812 */ /* 0x000fc400078ec0ff */
[----:B------:R-:W-:Y:S02]  /*0190*/  LOP3.LUT R3, R2, 0x1f, RZ, 0xfc, !PT ;  /* 0x0000001f02037812 */ /* 0x000fe400078efcff */
[----:B------:R-:W-:Y:S02]  /*01a0*/  SHF.L.U32 R5, R0, 0x3, RZ ;  /* 0x0000000300057819 */ /* 0x000fe400000006ff */
[C---:B--2---:R-:W-:Y:S02]  /*01b0*/  IADD3 R2, P0, PT, R6.reuse, UR8, RZ ;  /* 0x0000000806027c10 */ /* 0x044fe4000ff1e0ff */
[----:B------:R-:W-:Y:S02]  /*01c0*/  IADD3 R6, P1, PT, R6, UR10, RZ ;  /* 0x0000000a06067c10 */ /* 0x000fe4000ff3e0ff */
[----:B------:R-:W-:Y:S02]  /*01d0*/  IADD3 R22, PT, PT, R3, -R10, RZ ;  /* 0x8000000a03167210 */ /* 0x000fe40007ffe0ff */
[----:B------:R-:W-:-:S02]  /*01e0*/  LOP3.LUT R14, R5, 0x1fc0, RZ, 0xc0, !PT ;  /* 0x00001fc0050e7812 */ /* 0x000fc400078ec0ff */
[C---:B------:R-:W-:Y:S02]  /*01f0*/  LOP3.LUT R10, R5.reuse, 0x1ff0, RZ, 0xc0, !PT ;  /* 0x00001ff0050a7812 */ /* 0x040fe400078ec0ff */
[C---:B------:R-:W-:Y:S02]  /*0200*/  LOP3.LUT R12, R5.reuse, 0x1fe0, RZ, 0xc0, !PT ;  /* 0x00001fe0050c7812 */ /* 0x040fe400078ec0ff */
[----:B------:R-:W-:Y:S02]  /*0210*/  LOP3.LUT R20, R5, 0x1f80, RZ, 0xc0, !PT ;  /* 0x00001f8005147812 */ /* 0x000fe400078ec0ff */
[----:B------:R-:W-:Y:S02]  /*0220*/  LEA R9, R0, R21, 0x2 ;  /* 0x0000001500097211 */ /* 0x000fe400078e10ff */
[C---:B------:R-:W-:Y:S02]  /*0230*/  IADD3.X R3, PT, PT, R7.reuse, UR9, RZ, P0, !PT ;  /* 0x0000000907037c10 */ /* 0x040fe400087fe4ff */
[----:B------:R-:W-:-:S02]  /*0240*/  IADD3.X R7, PT, PT, R7, UR11, RZ, P1, !PT ;  /* 0x0000000b07077c10 */ /* 0x000fc40008ffe4ff */
[C---:B------:R-:W-:Y:S02]  /*0250*/  IADD3 R13, PT, PT, R21.reuse, R14, RZ ;  /* 0x0000000e150d7210 */ /* 0x040fe40007ffe0ff */
[----:B------:R-:W-:Y:S02]  /*0260*/  LEA R17, R18, R21, 0x2 ;  /* 0x0000001512117211 */ /* 0x000fe400078e10ff */
[C---:B------:R-:W-:Y:S02]  /*0270*/  ISETP.NE.AND P0, PT, R0.reuse, RZ, PT ;  /* 0x000000ff0000720c */ /* 0x040fe40003f05270 */
[----:B------:R-:W-:Y:S02]  /*0280*/  ISETP.NE.AND P1, PT, R0, RZ, PT ;  /* 0x000000ff0000720c */ /* 0x000fe40003f25270 */
[C---:B------:R-:W-:Y:S02]  /*0290*/  IADD3 R10, PT, PT, R21.reuse, R10, RZ ;  /* 0x0000000a150a7210 */ /* 0x040fe40007ffe0ff */
[----:B------:R-:W-:-:S02]  /*02a0*/  IADD3 R12, PT, PT, R21, R12, RZ ;  /* 0x0000000c150c7210 */ /* 0x000fc40007ffe0ff */
[----:B------:R-:W-:Y:S02]  /*02b0*/  IADD3 R14, PT, PT, R21, R20, RZ ;  /* 0x00000014150e7210 */ /* 0x000fe40007ffe0ff */
[-C--:B------:R-:W-:Y:S02]  /*02c0*/  LEA R15, R4, R21.reuse, 0x2 ;  /* 0x00000015040f7211 */ /* 0x080fe400078e10ff */
[-C--:B------:R-:W-:Y:S02]  /*02d0*/  LEA R16, R16, R21.reuse, 0x2 ;  /* 0x0000001510107211 */ /* 0x080fe400078e10ff */
[----:B------:R-:W-:Y:S02]  /*02e0*/  LEA R18, R22, R21, 0x2 ;  /* 0x0000001516127211 */ /* 0x000fe400078e10ff */
[----:B----4-:R-:W-:-:S07]  /*02f0*/  LEA R19, R0, R9, 0x2 ;  /* 0x0000000900137211 */ /* 0x010fce00078e10ff */
.L_x_0:
[----:B0-----:R-:W2:Y:S04]  /*0300*/  LDG.E R20, desc[UR6][R2.64+-0x100] ;  /* 0xffff000602147981 */ /* 0x001ea8000c1e1900 */
[----:B------:R-:W3:Y:S04]  /*0310*/  LDG.E R22, desc[UR6][R2.64+-0xc0] ;  /* 0xffff400602167981 */ /* 0x000ee8000c1e1900 */
[----:B--2---:R-:W-:Y:S04]  /*0320*/  STS [R9], R20 ;  /* 0x0000001409007388 */ /* 0x004fe80000000800 */
[----:B---3--:R-:W-:Y:S04]  /*0330*/  STS [R9+0x40], R22 ;  /* 0x0000401609007388 */ /* 0x008fe80000000800 */
[----:B------:R-:W0:Y:S02]  /*0340*/  LDS.64 R4, [R19] ;  /* 0x0000000013047984 */ /* 0x000e240000000a00 */
[----:B0-----:R-:W-:-:S05]  /*0350*/  FADD R4, R4, R5 ;  /* 0x0000000504047221 */ /* 0x001fca0000000000 */
[----:B------:R-:W-:Y:S04]  /*0360*/  STS [R19+0x4], R4 ;  /* 0x0000040413007388 */ /* 0x000fe80000000800 */
[----:B------:R-:W-:Y:S04]  /*0370*/  LDS R5, [R10+0x4] ;  /* 0x000004000a057984 */ /* 0x000fe80000000800 */
[----:B------:R-:W0:Y:S02]  /*0380*/  LDS R24, [R15] ;  /* 0x000000000f187984 */ /* 0x000e240000000800 */
[----:B0-----:R-:W-:-:S05]  /*0390*/  FADD R24, R5, R24 ;  /* 0x0000001805187221 */ /* 0x001fca0000000000 */
[----:B------:R-:W-:Y:S04]  /*03a0*/  STS [R15], R24 ;  /* 0x000000180f007388 */ /* 0x000fe80000000800 */
[----:B------:R-:W-:Y:S04]  /*03b0*/  LDS R5, [R12+0xc] ;  /* 0x00000c000c057984 */ /* 0x000fe80000000800 */
[----:B------:R-:W0:Y:S02]  /*03c0*/  LDS R26, [R16] ;  /* 0x00000000101a7984 */ /* 0x000e240000000800 */
[----:B0-----:R-:W-:-:S05]  /*03d0*/  FADD R5, R5, R26 ;  /* 0x0000001a05057221 */ /* 0x001fca0000000000 */
[----:B------:R0:W-:Y:S04]  /*03e0*/  STS [R16], R5 ;  /* 0x0000000510007388 */ /* 0x0001e80000000800 */
[----:B------:R-:W-:Y:S04]  /*03f0*/  LDS R20, [R13+0x1c] ;  /* 0x00001c000d147984 */ /* 0x000fe80000000800 */
[----:B------:R-:W1:Y:S01]  /*0400*/  LDS R23, [R17] ;  /* 0x0000000011177984 */ /* 0x000e620000000800 */
[----:B0-----:R-:W-:Y:S01]  /*0410*/  MOV R5, R7 ;  /* 0x0000000700057202 */ /* 0x001fe20000000f00 */
[----:B-1----:R-:W-:-:S05]  /*0420*/  FADD R20, R20, R23 ;  /* 0x0000001714147221 */ /* 0x002fca0000000000 */
[----:B------:R-:W-:Y:S04]  /*0430*/  STS [R17], R20 ;  /* 0x0000001411007388 */ /* 0x000fe80000000800 */
[----:B------:R-:W-:Y:S04]  /*0440*/  LDS R4, [R14+0x3c] ;  /* 0x00003c000e047984 */ /* 0x000fe80000000800 */
[----:B------:R-:W0:Y:S02]  /*0450*/  LDS R23, [R18] ;  /* 0x0000000012177984 */ /* 0x000e240000000800 */
[----:B0-----:R-:W-:Y:S01]  /*0460*/  FADD R23, R4, R23 ;  /* 0x0000001704177221 */ /* 0x001fe20000000000 */
[----:B------:R-:W-:-:S04]  /*0470*/  MOV R4, R6 ;  /* 0x0000000600047202 */ /* 0x000fc80000000f00 */
[----:B------:R-:W-:Y:S04]  /*0480*/  STS [R18], R23 ;  /* 0x0000001712007388 */ /* 0x000fe80000000800 */
[----:B------:R-:W0:Y:S04]  /*0490*/  LDS R25, [R9] ;  /* 0x0000000009197984 */ /* 0x000e280000000800 */
[----:B------:R-:W1:Y:S04]  /*04a0*/  LDS R27, [R9+0x40] ;  /* 0x00004000091b7984 */ /* 0x000e680000000800 */
[----:B0-----:R-:W-:Y:S04]  /*04b0*/  STG.E desc[UR6][R4.64+-0x100], R25 ;  /* 0xffff001904007986 */ /* 0x001fe8000c101906 */
[----:B-1----:R-:W-:Y:S04]  /*04c0*/  STG.E desc[UR6][R4.64+-0xc0], R27 ;  /* 0xffff401b04007986 */ /* 0x002fe8000c101906 */
[----:B------:R-:W2:Y:S04]  /*04d0*/  LDG.E R22, desc[UR6][R2.64+-0x80] ;  /* 0xffff800602167981 */ /* 0x000ea8000c1e1900 */
[----:B------:R-:W3:Y:S01]  /*04e0*/  LDG.E R24, desc[UR6][R2.64+-0x40] ;  /* 0xffffc00602187981 */ /* 0x000ee2000c1e1900 */
[----:B------:R-:W-:-:S02]  /*04f0*/  @!P0 MOV R6, 0x400 ;  /* 0x0000040000068802 */ /* 0x000fc40000000f00 */
[----:B------:R-:W-:Y:S01]  /*0500*/  IADD3 R20, PT, PT, R21, UR4, RZ ;  /* 0x0000000415147c10 */ /* 0x000fe2000fffe0ff */
[----:B------:R-:W0:Y:S02]  /*0510*/  @!P0 S2R R7, SR_CgaCtaId ;  /* 0x0000000000078919 */ /* 0x000e240000008800 */
[----:B0-----:R-:W-:-:S05]  /*0520*/  @!P0 LEA R21, R7, R6, 0x18 ;  /* 0x0000000607158211 */ /* 0x001fca00078ec0ff */
[----:B------:R-:W0:Y:S04]  /*0530*/  @!P0 LDS R23, [R21+0x7c] ;  /* 0x00007c0015178984 */ /* 0x000e280000000800 */
[----:B0-----:R-:W-:Y:S04]  /*0540*/  @!P0 STS [R20], R23 ;  /* 0x0000001714008388 */ /* 0x001fe80000000800 */
        /* <DEDUP_REMOVED lines=21> */
[----:B------:R-:W0:Y:S04]  /*06a0*/  LDS R25, [R9] ;  /* 0x0000000009197984 */ /* 0x000e280000000800 */
[----:B------:R-:W1:Y:S04]  /*06b0*/  LDS R27, [R9+0x40] ;  /* 0x00004000091b7984 */ /* 0x000e680000000800 */
[----:B0-----:R-:W-:Y:S04]  /*06c0*/  STG.E desc[UR6][R4.64+-0x80], R25 ;  /* 0xffff801904007986 */ /* 0x001fe8000c101906 */
[----:B-1----:R-:W-:Y:S04]  /*06d0*/  STG.E desc[UR6][R4.64+-0x40], R27 ;  /* 0xffffc01b04007986 */ /* 0x002fe8000c101906 */
[----:B------:R-:W2:Y:S04]  /*06e0*/  LDG.E R24, desc[UR6][R2.64] ;  /* 0x0000000602187981 */ /* 0x000ea8000c1e1900 */
[----:B------:R-:W3:Y:S01]  /*06f0*/  LDG.E R26, desc[UR6][R2.64+0x40] ;  /* 0x00004006021a7981 */ /* 0x000ee2000c1e1900 */
[----:B------:R-:W-:-:S13]  /*0700*/  PLOP3.LUT P0, PT, P1, PT, PT, 0x80, 0x8 ;  /* 0x000000000008781c */ /* 0x000fda0000f0f070 */
[----:B------:R-:W0:Y:S01]  /*0710*/  @!P0 S2R R7, SR_CgaCtaId ;  /* 0x0000000000078919 */ /* 0x000e220000008800 */
[----:B------:R-:W-:-:S04]  /*0720*/  @!P0 MOV R6, 0x400 ;  /* 0x0000040000068802 */ /* 0x000fc80000000f00 */
[----:B0-----:R-:W-:-:S05]  /*0730*/  @!P0 LEA R21, R7, R6, 0x18 ;  /* 0x0000000607158211 */ /* 0x001fca00078ec0ff */
[----:B------:R-:W0:Y:S04]  /*0740*/  @!P0 LDS R23, [R21+0x7c] ;  /* 0x00007c0015178984 */ /* 0x000e280000000800 */
[----:B0-----:R-:W-:Y:S04]  /*0750*/  @!P0 STS [R20+0x4], R23 ;  /* 0x0000041714008388 */ /* 0x001fe80000000800 */
        /* <DEDUP_REMOVED lines=23> */
[----:B0-----:R0:W-:Y:S04]  /*08d0*/  STG.E desc[UR6][R4.64], R25 ;  /* 0x0000001904007986 */ /* 0x0011e8000c101906 */
[----:B-1----:R-:W-:Y:S04]  /*08e0*/  STG.E desc[UR6][R4.64+0x40], R27 ;  /* 0x0000401b04007986 */ /* 0x002fe8000c101906 */
[----:B------:R-:W2:Y:S04]  /*08f0*/  LDG.E R22, desc[UR6][R2.64+0x80] ;  /* 0x0000800602167981 */ /* 0x000ea8000c1e1900 */
[----:B------:R1:W3:Y:S01]  /*0900*/  LDG.E R26, desc[UR6][R2.64+0xc0] ;  /* 0x0000c006021a7981 */ /* 0x0002e2000c1e1900 */
[----:B------:R-:W-:Y:S01]  /*0910*/  @!P0 MOV R6, 0x400 ;  /* 0x0000040000068802 */ /* 0x000fe20000000f00 */
[----:B------:R-:W-:Y:S01]  /*0920*/  UIADD3 UR4, UPT, UPT, UR4, 0x10, URZ ;  /* 0x0000001004047890 */ /* 0x000fe2000fffe0ff */
[----:B------:R-:W4:Y:S03]  /*0930*/  @!P0 S2R R7, SR_CgaCtaId ;  /* 0x0000000000078919 */ /* 0x000f260000008800 */
[----:B------:R-:W-:Y:S01]  /*0940*/  UISETP.NE.AND UP0, UPT, UR4, 0x100, UPT ;  /* 0x000001000400788c */ /* 0x000fe2000bf05270 */
[----:B0-----:R-:W0:Y:S01]  /*0950*/  @!P0 S2R R25, SR_CgaCtaId ;  /* 0x0000000000198919 */ /* 0x001e220000008800 */
[----:B-1----:R-:W-:-:S04]  /*0960*/  IADD3 R2, P2, PT, R2, 0x200, RZ ;  /* 0x0000020002027810 */ /* 0x002fc80007f5e0ff */
[----:B------:R-:W-:Y:S02]  /*0970*/  IADD3.X R3, PT, PT, RZ, R3, RZ, P2, !PT ;  /* 0x00000003ff037210 */ /* 0x000fe400017fe4ff */
[----:B----4-:R-:W-:-:S05]  /*0980*/  @!P0 LEA R21, R7, R6, 0x18 ;  /* 0x0000000607158211 */ /* 0x010fca00078ec0ff */
[----:B------:R-:W1:Y:S04]  /*0990*/  @!P0 LDS R29, [R21+0x7c] ;  /* 0x00007c00151d8984 */ /* 0x000e680000000800 */
[----:B-1----:R-:W-:Y:S04]  /*09a0*/  @!P0 STS [R20+0x8], R29 ;  /* 0x0000081d14008388 */ /* 0x002fe80000000800 */
[----:B--2---:R-:W-:Y:S04]  /*09b0*/  STS [R9], R22 ;  /* 0x0000001609007388 */ /* 0x004fe80000000800 */
[----:B---3--:R-:W-:Y:S04]  /*09c0*/  STS [R9+0x40], R26 ;  /* 0x0000401a09007388 */ /* 0x008fe80000000800 */
[----:B------:R-:W1:Y:S02]  /*09d0*/  LDS.64 R6, [R19] ;  /* 0x0000000013067984 */ /* 0x000e640000000a00 */
[----:B-1----:R-:W-:-:S05]  /*09e0*/  FADD R6, R6, R7 ;  /* 0x0000000706067221 */ /* 0x002fca0000000000 */
[----:B------:R-:W-:Y:S04]  /*09f0*/  STS [R19+0x4], R6 ;  /* 0x0000040613007388 */ /* 0x000fe80000000800 */
[----:B------:R-:W-:Y:S04]  /*0a00*/  LDS R7, [R10+0x4] ;  /* 0x000004000a077984 */ /* 0x000fe80000000800 */
[----:B------:R-:W1:Y:S02]  /*0a10*/  LDS R24, [R15] ;  /* 0x000000000f187984 */ /* 0x000e640000000800 */
[----:B-1----:R-:W-:-:S05]  /*0a20*/  FADD R24, R7, R24 ;  /* 0x0000001807187221 */ /* 0x002fca0000000000 */
[----:B------:R1:W-:Y:S04]  /*0a30*/  STS [R15], R24 ;  /* 0x000000180f007388 */ /* 0x0003e80000000800 */
[----:B------:R-:W-:Y:S04]  /*0a40*/  LDS R7, [R12+0xc] ;  /* 0x00000c000c077984 */ /* 0x000fe80000000800 */
[----:B------:R-:W2:Y:S01]  /*0a50*/  LDS R28, [R16] ;  /* 0x00000000101c7984 */ /* 0x000ea20000000800 */
[----:B-1----:R-:W-:-:S04]  /*0a60*/  @!P0 MOV R24, 0x400 ;  /* 0x0000040000188802 */ /* 0x002fc80000000f00 */
[----:B0-----:R-:W-:Y:S01]  /*0a70*/  @!P0 LEA R21, R25, R24, 0x18 ;  /* 0x0000001819158211 */ /* 0x001fe200078ec0ff */
[----:B--2---:R-:W-:-:S05]  /*0a80*/  FADD R7, R7, R28 ;  /* 0x0000001c07077221 */ /* 0x004fca0000000000 */
[----:B------:R-:W-:Y:S04]  /*0a90*/  STS [R16], R7 ;  /* 0x0000000710007388 */ /* 0x000fe80000000800 */
[----:B------:R-:W-:Y:S04]  /*0aa0*/  LDS R22, [R13+0x1c] ;  /* 0x00001c000d167984 */ /* 0x000fe80000000800 */
[----:B------:R-:W0:Y:S02]  /*0ab0*/  LDS R23, [R17] ;  /* 0x0000000011177984 */ /* 0x000e240000000800 */
[----:B0-----:R-:W-:-:S05]  /*0ac0*/  FADD R22, R22, R23 ;  /* 0x0000001716167221 */ /* 0x001fca0000000000 */
[----:B------:R-:W-:Y:S04]  /*0ad0*/  STS [R17], R22 ;  /* 0x0000001611007388 */ /* 0x000fe80000000800 */
[----:B------:R-:W-:Y:S04]  /*0ae0*/  LDS R6, [R14+0x3c] ;  /* 0x00003c000e067984 */ /* 0x000fe80000000800 */
[----:B------:R-:W0:Y:S02]  /*0af0*/  LDS R23, [R18] ;  /* 0x0000000012177984 */ /* 0x000e240000000800 */
[----:B0-----:R-:W-:Y:S01]  /*0b00*/  FADD R23, R6, R23 ;  /* 0x0000001706177221 */ /* 0x001fe20000000000 */
[----:B------:R-:W-:-:S04]  /*0b10*/  IADD3 R6, P3, PT, R4, 0x200, RZ ;  /* 0x0000020004067810 */ /* 0x000fc80007f7e0ff */
[----:B------:R-:W-:Y:S01]  /*0b20*/  STS [R18], R23 ;  /* 0x0000001712007388 */ /* 0x000fe20000000800 */
[----:B------:R-:W-:-:S03]  /*0b30*/  IADD3.X R7, PT, PT, RZ, R5, RZ, P3, !PT ;  /* 0x00000005ff077210 */ /* 0x000fc60001ffe4ff */
[----:B------:R-:W0:Y:S04]  /*0b40*/  LDS R25, [R9] ;  /* 0x0000000009197984 */ /* 0x000e280000000800 */
[----:B------:R-:W1:Y:S04]  /*0b50*/  LDS R27, [R9+0x40] ;  /* 0x00004000091b7984 */ /* 0x000e680000000800 */
[----:B------:R-:W2:Y:S04]  /*0b60*/  @!P0 LDS R29, [R21+0x7c] ;  /* 0x00007c00151d8984 */ /* 0x000ea80000000800 */
[----:B0-----:R0:W-:Y:S04]  /*0b70*/  STG.E desc[UR6][R4.64+0x80], R25 ;  /* 0x0000801904007986 */ /* 0x0011e8000c101906 */
[----:B-1----:R0:W-:Y:S04]  /*0b80*/  STG.E desc[UR6][R4.64+0xc0], R27 ;  /* 0x0000c01b04007986 */ /* 0x0021e8000c101906 */
[----:B--2---:R0:W-:Y:S01]  /*0b90*/  @!P0 STS [R20+0xc], R29 ;  /* 0x00000c1d14008388 */ /* 0x0041e20000000800 */
[----:B------:R-:W-:Y:S05]  /*0ba0*/  BRA.U UP0, `(.L_x_0) ;  /* 0xfffffff500d47547 */ /* 0x000fea000b83ffff */
[----:B------:R-:W-:Y:S01]  /*0bb0*/  LEA R21, R8, R21, 0x2 ;  /* 0x0000001508157211 */ /* 0x000fe200078e10ff */
[----:B------:R-:W-:Y:S01]  /*0bc0*/  BSSY.RECONVERGENT B0, `(.L_x_1) ;  /* 0x0000087000007945 */ /* 0x000fe20003800200 */
[C---:B------:R-:W-:Y:S02]  /*0bd0*/  ISETP.NE.AND P0, PT, R0.reuse, RZ, PT ;  /* 0x000000ff0000720c */ /* 0x040fe40003f05270 */
[----:B------:R-:W-:Y:S01]  /*0be0*/  IADD3 R7, PT, PT, R0, R11, RZ ;  /* 0x0000000b00077210 */ /* 0x000fe20007ffe0ff */
[----:B0-----:R-:W0:Y:S03]  /*0bf0*/  LDS R4, [R21+0x80] ;  /* 0x0000800015047984 */ /* 0x001e260000000800 */
[----:B------:R-:W-:Y:S01]  /*0c00*/  LEA R7, R7, 0x200, 0x5 ;  /* 0x0000020007077811 */ /* 0x000fe200078e28ff */
[----:B0-----:R-:W-:Y:S04]  /*0c10*/  STS [R9], R4 ;  /* 0x0000000409007388 */ /* 0x001fe80000000800 */
[----:B------:R-:W0:Y:S04]  /*0c20*/  LDS R6, [R21+0xc0] ;  /* 0x0000c00015067984 */ /* 0x000e280000000800 */
[----:B0-----:R-:W-:Y:S04]  /*0c30*/  STS [R9+0x40], R6 ;  /* 0x0000400609007388 */ /* 0x001fe80000000800 */
        /* <DEDUP_REMOVED lines=13> */
[----:B0-----:R-:W0:Y:S02]  /*0d10*/  LDC.64 R2, c[0x0][0x388] ;  /* 0x0000e200ff027b82 */ /* 0x001e240000000a00 */
[----:B0-----:R-:W-:-:S04]  /*0d20*/  IMAD.WIDE.U32 R2, R7, 0x4, R2 ;  /* 0x0000000407027825 */ /* 0x001fc800078e0002 */
[----:B-1----:R-:W-:-:S05]  /*0d30*/  FADD R4, R13, R4 ;  /* 0x000000040d047221 */ /* 0x002fca0000000000 */
[----:B------:R-:W-:Y:S04]  /*0d40*/  STS [R17], R4 ;  /* 0x0000000411007388 */ /* 0x000fe80000000800 */
[----:B------:R-:W-:Y:S04]  /*0d50*/  LDS R14, [R14+0x3c] ;  /* 0x00003c000e0e7984 */ /* 0x000fe80000000800 */
[----:B------:R-:W0:Y:S02]  /*0d60*/  LDS R5, [R18] ;  /* 0x0000000012057984 */ /* 0x000e240000000800 */
[----:B0-----:R-:W-:-:S05]  /*0d70*/  FADD R5, R14, R5 ;  /* 0x000000050e057221 */ /* 0x001fca0000000000 */
[----:B------:R-:W-:Y:S04]  /*0d80*/  STS [R18], R5 ;  /* 0x0000000512007388 */ /* 0x000fe80000000800 */
[----:B------:R-:W0:Y:S04]  /*0d90*/  LDS R6, [R9] ;  /* 0x0000000009067984 */ /* 0x000e280000000800 */
[----:B0-----:R-:W-:Y:S04]  /*0da0*/  STS [R21+0x80], R6 ;  /* 0x0000800615007388 */ /* 0x001fe80000000800 */
[----:B------:R-:W0:Y:S04]  /*0db0*/  LDS R10, [R9+0x40] ;  /* 0x00004000090a7984 */ /* 0x000e280000000800 */
[----:B0-----:R0:W-:Y:S01]  /*0dc0*/  STS [R21+0xc0], R10 ;  /* 0x0000c00a15007388 */ /* 0x0011e20000000800 */
[----:B------:R-:W-:Y:S05]  /*0dd0*/  @!P0 BRA `(.L_x_2) ;  /* 0x0000000400948947 */ /* 0x000fea0003800000 */
[----:B------:R-:W1:Y:S01]  /*0de0*/  LDC.64 R4, c[0x0][0x388] ;  /* 0x0000e200ff047b82 */ /* 0x000e620000000a00 */
[----:B------:R-:W-:-:S05]  /*0df0*/  IMAD R8, R11, 0x7ffffe1, R8 ;  /* 0x07ffffe10b087824 */ /* 0x000fca00078e0208 */
[----:B------:R-:W-:-:S05]  /*0e00*/  SHF.L.U32 R7, R8, 0x5, RZ ;  /* 0x0000000508077819 */ /* 0x000fca00000006ff */
[----:B-1----:R-:W-:Y:S02]  /*0e10*/  IMAD.WIDE.U32 R4, R7, 0x4, R4 ;  /* 0x0000000407047825 */ /* 0x002fe400078e0004 */
[----:B------:R-:W1:Y:S04]  /*0e20*/  LDS R7, [R9+0x7c] ;  /* 0x00007c0009077984 */ /* 0x000e680000000800 */
[----:B------:R-:W1:Y:S04]  /*0e30*/  LDG.E R8, desc[UR6][R4.64+0x4] ;  /* 0x0000040604087981 */ /* 0x000e68000c1e1900 */
[----:B0-----:R-:W2:Y:S04]  /*0e40*/  LDG.E R10, desc[UR6][R4.64+0x8] ;  /* 0x00000806040a7981 */ /* 0x001ea8000c1e1900 */
[----:B------:R-:W3:Y:S04]  /*0e50*/  LDG.E R14, desc[UR6][R4.64+0xc] ;  /* 0x00000c06040e7981 */ /* 0x000ee8000c1e1900 */
[----:B------:R-:W4:Y:S04]  /*0e60*/  LDG.E R18, desc[UR6][R4.64+0x10] ;  /* 0x0000100604127981 */ /* 0x000f28000c1e1900 */
[----:B------:R-:W5:Y:S04]  /*0e70*/  LDG.E R20, desc[UR6][R4.64+0x14] ;  /* 0x0000140604147981 */ /* 0x000f68000c1e1900 */
        /* <DEDUP_REMOVED lines=10> */
[----:B------:R-:W5:Y:S01]  /*0f20*/  LDG.E R26, desc[UR6][R4.64+0x54] ;  /* 0x00005406041a7981 */ /* 0x000f62000c1e1900 */
[----:B-1----:R-:W-:-:S03]  /*0f30*/  FADD R21, R7, R8 ;  /* 0x0000000807157221 */ /* 0x002fc60000000000 */
[----:B------:R-:W5:Y:S01]  /*0f40*/  LDG.E R8, desc[UR6][R4.64+0x3c] ;  /* 0x00003c0604087981 */ /* 0x000f62000c1e1900 */
[----:B--2---:R-:W-:-:S03]  /*0f50*/  FADD R23, R7, R10 ;  /* 0x0000000a07177221 */ /* 0x004fc60000000000 */
[----:B------:R0:W-:Y:S01]  /*0f60*/  STG.E desc[UR6][R4.64+0x4], R21 ;  /* 0x0000041504007986 */ /* 0x0001e2000c101906 */
[----:B---3--:R-:W-:-:S03]  /*0f70*/  FADD R25, R7, R14 ;  /* 0x0000000e07197221 */ /* 0x008fc60000000000 */
[----:B------:R1:W-:Y:S01]  /*0f80*/  STG.E desc[UR6][R4.64+0x8], R23 ;  /* 0x0000081704007986 */ /* 0x0003e2000c101906 */
[----:B----4-:R-:W-:-:S03]  /*0f90*/  FADD R27, R7, R18 ;  /* 0x00000012071b7221 */ /* 0x010fc60000000000 */
[----:B------:R-:W2:Y:S01]  /*0fa0*/  LDG.E R10, desc[UR6][R4.64+0x38] ;  /* 0x00003806040a7981 */ /* 0x000ea2000c1e1900 */
[----:B-----5:R-:W-:-:S03]  /*0fb0*/  FADD R29, R7, R20 ;  /* 0x00000014071d7221 */ /* 0x020fc60000000000 */
[----:B------:R-:W3:Y:S01]  /*0fc0*/  LDG.E R14, desc[UR6][R4.64+0x40] ;  /* 0x00004006040e7981 */ /* 0x000ee2000c1e1900 */
[C---:B------:R-:W-:Y:S01]  /*0fd0*/  FADD R11, R7.reuse, R6 ;  /* 0x00000006070b7221 */ /* 0x040fe20000000000 */
[C---:B------:R-:W-:Y:S01]  /*0fe0*/  FADD R18, R7.reuse, R22 ;  /* 0x0000001607127221 */ /* 0x040fe20000000000 */
[C---:B0-----:R-:W-:Y:S01]  /*0ff0*/  FADD R21, R7.reuse, R12 ;  /* 0x0000000c07157221 */ /* 0x041fe20000000000 */
[C---:B-1----:R-:W-:Y:S01]  /*1000*/  FADD R23, R7.reuse, R16 ;  /* 0x0000001007177221 */ /* 0x042fe20000000000 */
[C---:B------:R-:W-:Y:S01]  /*1010*/  FADD R19, R7.reuse, R19 ;  /* 0x0000001307137221 */ /* 0x040fe20000000000 */
[----:B------:R0:W-:Y:S04]  /*1020*/  STG.E desc[UR6][R4.64+0xc], R25 ;  /* 0x00000c1904007986 */ /* 0x0001e8000c101906 */
[----:B------:R1:W-:Y:S04]  /*1030*/  STG.E desc[UR6][R4.64+0x10], R27 ;  /* 0x0000101b04007986 */ /* 0x0003e8000c101906 */
[----:B------:R4:W-:Y:S04]  /*1040*/  STG.E desc[UR6][R4.64+0x14], R29 ;  /* 0x0000141d04007986 */ /* 0x0009e8000c101906 */
[----:B------:R5:W-:Y:S01]  /*1050*/  STG.E desc[UR6][R4.64], R11 ;  /* 0x0000000b04007986 */ /* 0x000be2000c101906 */
[----:B0-----:R-:W-:-:S03]  /*1060*/  FADD R25, R7, R17 ;  /* 0x0000001107197221 */ /* 0x001fc60000000000 */
[----:B------:R0:W-:Y:S01]  /*1070*/  STG.E desc[UR6][R4.64+0x18], R18 ;  /* 0x0000181204007986 */ /* 0x0001e2000c101906 */
[----:B-1----:R-:W-:-:S03]  /*1080*/  FADD R27, R7, R15 ;  /* 0x0000000f071b7221 */ /* 0x002fc60000000000 */
[----:B------:R-:W-:Y:S01]  /*1090*/  STG.E desc[UR6][R4.64+0x1c], R21 ;  /* 0x00001c1504007986 */ /* 0x000fe2000c101906 */
[----:B----4-:R-:W-:-:S03]  /*10a0*/  FADD R29, R7, R13 ;  /* 0x0000000d071d7221 */ /* 0x010fc60000000000 */
[----:B------:R1:W-:Y:S04]  /*10b0*/  STG.E desc[UR6][R4.64+0x20], R23 ;  /* 0x0000201704007986 */ /* 0x0003e8000c101906 */
[----:B------:R4:W-:Y:S04]  /*10c0*/  STG.E desc[UR6][R4.64+0x30], R19 ;  /* 0x0000301304007986 */ /* 0x0009e8000c101906 */
[----:B------:R-:W3:Y:S04]  /*10d0*/  LDG.E R6, desc[UR6][R4.64+0x34] ;  /* 0x0000340604067981 */ /* 0x000ee8000c1e1900 */
[----:B------:R-:W3:Y:S04]  /*10e0*/  LDG.E R12, desc[UR6][R4.64+0x44] ;  /* 0x00004406040c7981 */ /* 0x000ee8000c1e1900 */
[----:B-----5:R-:W5:Y:S04]  /*10f0*/  LDG.E R11, desc[UR6][R4.64+0x4c] ;  /* 0x00004c06040b7981 */ /* 0x020f68000c1e1900 */
[----:B------:R-:W5:Y:S04]  /*1100*/  LDG.E R22, desc[UR6][R4.64+0x58] ;  /* 0x0000580604167981 */ /* 0x000f68000c1e1900 */
[----:B------:R-:W5:Y:S04]  /*1110*/  LDG.E R16, desc[UR6][R4.64+0x5c] ;  /* 0x00005c0604107981 */ /* 0x000f68000c1e1900 */
[----:B------:R-:W5:Y:S04]  /*1120*/  LDG.E R20, desc[UR6][R4.64+0x60] ;  /* 0x0000600604147981 */ /* 0x000f68000c1e1900 */
[----:B0-----:R-:W5:Y:S04]  /*1130*/  LDG.E R18, desc[UR6][R4.64+0x64] ;  /* 0x0000640604127981 */ /* 0x001f68000c1e1900 */
[----:B------:R-:W5:Y:S04]  /*1140*/  LDG.E R13, desc[UR6][R4.64+0x68] ;  /* 0x00006806040d7981 */ /* 0x000f68000c1e1900 */
[----:B-1----:R-:W5:Y:S04]  /*1150*/  LDG.E R23, desc[UR6][R4.64+0x6c] ;  /* 0x00006c0604177981 */ /* 0x002f68000c1e1900 */
[----:B------:R-:W5:Y:S04]  /*1160*/  LDG.E R15, desc[UR6][R4.64+0x70] ;  /* 0x00007006040f7981 */ /* 0x000f68000c1e1900 */
[----:B------:R-:W5:Y:S04]  /*1170*/  LDG.E R21, desc[UR6][R4.64+0x74] ;  /* 0x0000740604157981 */ /* 0x000f68000c1e1900 */
[----:B----4-:R-:W4:Y:S04]  /*1180*/  LDG.E R19, desc[UR6][R4.64+0x78] ;  /* 0x0000780604137981 */ /* 0x010f28000c1e1900 */
[----:B------:R-:W4:Y:S04]  /*1190*/  LDG.E R17, desc[UR6][R4.64+0x7c] ;  /* 0x00007c0604117981 */ /* 0x000f28000c1e1900 */
[----:B------:R-:W-:Y:S04]  /*11a0*/  STG.E desc[UR6][R4.64+0x24], R25 ;  /* 0x0000241904007986 */ /* 0x000fe8000c101906 */
[----:B------:R0:W-:Y:S04]  /*11b0*/  STG.E desc[UR6][R4.64+0x28], R27 ;  /* 0x0000281b04007986 */ /* 0x0001e8000c101906 */
[----:B------:R3:W-:Y:S01]  /*11c0*/  STG.E desc[UR6][R4.64+0x2c], R29 ;  /* 0x00002c1d04007986 */ /* 0x0007e2000c101906 */
[C---:B------:R-:W-:Y:S01]  /*11d0*/  FADD R24, R7.reuse, R24 ;  /* 0x0000001807187221 */ /* 0x040fe20000000000 */
[C---:B------:R-:W-:Y:S01]  /*11e0*/  FADD R28, R7.reuse, R28 ;  /* 0x0000001c071c7221 */ /* 0x040fe20000000000 */
[----:B------:R-:W-:-:S03]  /*11f0*/  FADD R26, R7, R26 ;  /* 0x0000001a071a7221 */ /* 0x000fc60000000000 */
[----:B------:R-:W-:Y:S04]  /*1200*/  STG.E desc[UR6][R4.64+0x48], R24 ;  /* 0x0000481804007986 */ /* 0x000fe8000c101906 */
[----:B------:R-:W-:Y:S04]  /*1210*/  STG.E desc[UR6][R4.64+0x50], R28 ;  /* 0x0000501c04007986 */ /* 0x000fe8000c101906 */
[----:B------:R-:W-:Y:S01]  /*1220*/  STG.E desc[UR6][R4.64+0x54], R26 ;  /* 0x0000541a04007986 */ /* 0x000fe2000c101906 */
[----:B0-----:R-:W-:-:S05]  /*1230*/  FADD R27, R7, R8 ;  /* 0x00000008071b7221 */ /* 0x001fca0000000000 */
[----:B------:R-:W-:Y:S01]  /*1240*/  STG.E desc[UR6][R4.64+0x3c], R27 ;  /* 0x00003c1b04007986 */ /* 0x000fe2000c101906 */
[C---:B--2---:R-:W-:Y:S01]  /*1250*/  FADD R25, R7.reuse, R10 ;  /* 0x0000000a07197221 */ /* 0x044fe20000000000 */
[----:B---3--:R-:W-:-:S04]  /*1260*/  FADD R29, R7, R14 ;  /* 0x0000000e071d7221 */ /* 0x008fc80000000000 */
[----:B------:R0:W-:Y:S04]  /*1270*/  STG.E desc[UR6][R4.64+0x38], R25 ;  /* 0x0000381904007986 */ /* 0x0001e8000c101906 */
[----:B------:R1:W-:Y:S01]  /*1280*/  STG.E desc[UR6][R4.64+0x40], R29 ;  /* 0x0000401d04007986 */ /* 0x0003e2000c101906 */
[C---:B------:R-:W-:Y:S01]  /*1290*/  FADD R6, R7.reuse, R6 ;  /* 0x0000000607067221 */ /* 0x040fe20000000000 */
[C---:B------:R-:W-:Y:S01]  /*12a0*/  FADD R12, R7.reuse, R12 ;  /* 0x0000000c070c7221 */ /* 0x040fe20000000000 */
[C---:B-----5:R-:W-:Y:S01]  /*12b0*/  FADD R11, R7.reuse, R11 ;  /* 0x0000000b070b7221 */ /* 0x060fe20000000000 */
[C---:B0-----:R-:W-:Y:S01]  /*12c0*/  FADD R25, R7.reuse, R22 ;  /* 0x0000001607197221 */ /* 0x041fe20000000000 */
[C---:B------:R-:W-:Y:S01]  /*12d0*/  FADD R27, R7.reuse, R16 ;  /* 0x00000010071b7221 */ /* 0x040fe20000000000 */
[C---:B-1----:R-:W-:Y:S01]  /*12e0*/  FADD R29, R7.reuse, R20 ;  /* 0x00000014071d7221 */ /* 0x042fe20000000000 */
[C---:B------:R-:W-:Y:S01]  /*12f0*/  FADD R18, R7.reuse, R18 ;  /* 0x0000001207127221 */ /* 0x040fe20000000000 */
[C---:B------:R-:W-:Y:S01]  /*1300*/  FADD R13, R7.reuse, R13 ;  /* 0x0000000d070d7221 */ /* 0x040fe20000000000 */
[C---:B------:R-:W-:Y:S01]  /*1310*/  FADD R23, R7.reuse, R23 ;  /* 0x0000001707177221 */ /* 0x040fe20000000000 */
[C---:B------:R-:W-:Y:S01]  /*1320*/  FADD R15, R7.reuse, R15 ;  /* 0x0000000f070f7221 */ /* 0x040fe20000000000 */
[C---:B------:R-:W-:Y:S01]  /*1330*/  FADD R21, R7.reuse, R21 ;  /* 0x0000001507157221 */ /* 0x040fe20000000000 */
[C---:B----4-:R-:W-:Y:S01]  /*1340*/  FADD R19, R7.reuse, R19 ;  /* 0x0000001307137221 */ /* 0x050fe20000000000 */
[----:B------:R-:W-:Y:S01]  /*1350*/  FADD R17, R7, R17 ;  /* 0x0000001107117221 */ /* 0x000fe20000000000 */
[----:B------:R1:W-:Y:S04]  /*1360*/  STG.E desc[UR6][R4.64+0x34], R6 ;  /* 0x0000340604007986 */ /* 0x0003e8000c101906 */
        /* <DEDUP_REMOVED lines=11> */
[----:B------:R1:W-:Y:S02]  /*1420*/  STG.E desc[UR6][R4.64+0x7c], R17 ;  /* 0x00007c1104007986 */ /* 0x0003e4000c101906 */
.L_x_2:
[----:B------:R-:W-:Y:S05]  /*1430*/  BSYNC.RECONVERGENT B0 ;  /* 0x0000000000007941 */ /* 0x000fea0003800200 */
.L_x_1:
[----:B------:R-:W2:Y:S04]  /*1440*/  LDG.E R7, desc[UR6][R2.64] ;  /* 0x0000000602077981 */ /* 0x000ea8000c1e1900 */
[----:B-1----:R-:W3:Y:S04]  /*1450*/  LDG.E R11, desc[UR6][R2.64+0x4] ;  /* 0x00000406020b7981 */ /* 0x002ee8000c1e1900 */
[----:B------:R-:W4:Y:S04]  /*1460*/  LDG.E R13, desc[UR6][R2.64+0x18] ;  /* 0x00001806020d7981 */ /* 0x000f28000c1e1900 */
[----:B------:R-:W5:Y:S04]  /*1470*/  LDG.E R15, desc[UR6][R2.64+0x1c] ;  /* 0x00001c06020f7981 */ /* 0x000f68000c1e1900 */
[----:B------:R-:W5:Y:S04]  /*1480*/  LDG.E R17, desc[UR6][R2.64+0x8] ;  /* 0x0000080602117981 */ /* 0x000f68000c1e1900 */
[----:B0-----:R-:W5:Y:S04]  /*1490*/  LDG.E R21, desc[UR6][R2.64+0xc] ;  /* 0x00000c0602157981 */ /* 0x001f68000c1e1900 */
[----:B------:R-:W5:Y:S04]  /*14a0*/  LDG.E R23, desc[UR6][R2.64+0x10] ;  /* 0x0000100602177981 */ /* 0x000f68000c1e1900 */
[----:B------:R-:W5:Y:S04]  /*14b0*/  LDG.E R25, desc[UR6][R2.64+0x14] ;  /* 0x0000140602197981 */ /* 0x000f68000c1e1900 */
[----:B------:R-:W5:Y:S04]  /*14c0*/  LDG.E R18, desc[UR6][R2.64+0x28] ;  /* 0x0000280602127981 */ /* 0x000f68000c1e1900 */
[----:B------:R-:W5:Y:S04]  /*14d0*/  LDG.E R16, desc[UR6][R2.64+0x20] ;  /* 0x0000200602107981 */ /* 0x000f68000c1e1900 */
[----:B------:R-:W5:Y:S04]  /*14e0*/  LDG.E R14, desc[UR6][R2.64+0x24] ;  /* 0x00002406020e7981 */ /* 0x000f68000c1e1900 */
[----:B------:R-:W2:Y:S04]  /*14f0*/  LDS R6, [R9+0xbc] ;  /* 0x0000bc0009067984 */ /* 0x000ea80000000800 */
        /* <DEDUP_REMOVED lines=8> */
[C---:B--2---:R-:W-:Y:S01]  /*1580*/  FADD R7, R6.reuse, R7 ;  /* 0x0000000706077221 */ /* 0x044fe20000000000 */
[----:B---3--:R-:W-:-:S04]  /*1590*/  FADD R11, R6, R11 ;  /* 0x0000000b060b7221 */ /* 0x008fc80000000000 */
[----:B------:R0:W-:Y:S01]  /*15a0*/  STG.E desc[UR6][R2.64], R7 ;  /* 0x0000000702007986 */ /* 0x0001e2000c101906 */
[----:B----4-:R-:W-:-:S03]  /*15b0*/  FADD R20, R6, R13 ;  /* 0x0000000d06147221 */ /* 0x010fc60000000000 */
[----:B------:R1:W-:Y:S01]  /*15c0*/  STG.E desc[UR6][R2.64+0x4], R11 ;  /* 0x0000040b02007986 */ /* 0x0003e2000c101906 */
[----:B-----5:R-:W-:-:S03]  /*15d0*/  FADD R24, R6, R15 ;  /* 0x0000000f06187221 */ /* 0x020fc60000000000 */
[----:B------:R-:W2:Y:S01]  /*15e0*/  LDG.E R13, desc[UR6][R2.64+0x50] ;  /* 0x00005006020d7981 */ /* 0x000ea2000c1e1900 */
[----:B------:R-:W-:-:S03]  /*15f0*/  FADD R19, R6, R17 ;  /* 0x0000001106137221 */ /* 0x000fc60000000000 */
[----:B0-----:R-:W3:Y:S01]  /*1600*/  LDG.E R7, desc[UR6][R2.64+0x48] ;  /* 0x0000480602077981 */ /* 0x001ee2000c1e1900 */
[----:B------:R-:W-:-:S03]  /*1610*/  FADD R21, R6, R21 ;  /* 0x0000001506157221 */ /* 0x000fc60000000000 */
[----:B-1----:R-:W4:Y:S01]  /*1620*/  LDG.E R11, desc[UR6][R2.64+0x4c] ;  /* 0x00004c06020b7981 */ /* 0x002f22000c1e1900 */
[----:B------:R-:W-:-:S03]  /*1630*/  FADD R23, R6, R23 ;  /* 0x0000001706177221 */ /* 0x000fc60000000000 */
[----:B------:R-:W5:Y:S01]  /*1640*/  LDG.E R15, desc[UR6][R2.64+0x54] ;  /* 0x00005406020f7981 */ /* 0x000f62000c1e1900 */
[C---:B------:R-:W-:Y:S01]  /*1650*/  FADD R25, R6.reuse, R25 ;  /* 0x0000001906197221 */ /* 0x040fe20000000000 */
[C---:B------:R-:W-:Y:S02]  /*1660*/  FADD R18, R6.reuse, R18 ;  /* 0x0000001206127221 */ /* 0x040fe40000000000 */
[----:B------:R0:W-:Y:S01]  /*1670*/  STG.E desc[UR6][R2.64+0x8], R19 ;  /* 0x0000081302007986 */ /* 0x0001e2000c101906 */
[----:B------:R-:W-:-:S03]  /*1680*/  FADD R26, R6, R16 ;  /* 0x00000010061a7221 */ /* 0x000fc60000000000 */
[----:B------:R1:W-:Y:S01]  /*1690*/  STG.E desc[UR6][R2.64+0xc], R21 ;  /* 0x00000c1502007986 */ /* 0x0003e2000c101906 */
[----:B------:R-:W-:-:S03]  /*16a0*/  FADD R28, R6, R14 ;  /* 0x0000000e061c7221 */ /* 0x000fc60000000000 */
[----:B------:R1:W-:Y:S04]  /*16b0*/  STG.E desc[UR6][R2.64+0x10], R23 ;  /* 0x0000101702007986 */ /* 0x0003e8000c101906 */
[----:B------:R1:W-:Y:S04]  /*16c0*/  STG.E desc[UR6][R2.64+0x14], R25 ;  /* 0x0000141902007986 */ /* 0x0003e8000c101906 */
[----:B------:R1:W-:Y:S04]  /*16d0*/  STG.E desc[UR6][R2.64+0x18], R20 ;  /* 0x0000181402007986 */ /* 0x0003e8000c101906 */
[----:B------:R1:W-:Y:S04]  /*16e0*/  STG.E desc[UR6][R2.64+0x28], R18 ;  /* 0x0000281202007986 */ /* 0x0003e8000c101906 */
[----:B------:R-:W5:Y:S04]  /*16f0*/  LDG.E R17, desc[UR6][R2.64+0x58] ;  /* 0x0000580602117981 */ /* 0x000f68000c1e1900 */
[----:B0-----:R-:W5:Y:S04]  /*1700*/  LDG.E R19, desc[UR6][R2.64+0x5c] ;  /* 0x00005c0602137981 */ /* 0x001f68000c1e1900 */
[----:B-1----:R-:W5:Y:S04]  /*1710*/  LDG.E R21, desc[UR6][R2.64+0x60] ;  /* 0x0000600602157981 */ /* 0x002f68000c1e1900 */
[----:B------:R-:W5:Y:S04]  /*1720*/  LDG.E R23, desc[UR6][R2.64+0x64] ;  /* 0x0000640602177981 */ /* 0x000f68000c1e1900 */
[----:B------:R-:W5:Y:S04]  /*1730*/  LDG.E R25, desc[UR6][R2.64+0x68] ;  /* 0x0000680602197981 */ /* 0x000f68000c1e1900 */
[----:B------:R-:W5:Y:S04]  /*1740*/  LDG.E R20, desc[UR6][R2.64+0x70] ;  /* 0x0000700602147981 */ /* 0x000f68000c1e1900 */
[----:B------:R-:W5:Y:S04]  /*1750*/  LDG.E R14, desc[UR6][R2.64+0x74] ;  /* 0x00007406020e7981 */ /* 0x000f68000c1e1900 */
[----:B------:R-:W5:Y:S04]  /*1760*/  LDG.E R18, desc[UR6][R2.64+0x78] ;  /* 0x0000780602127981 */ /* 0x000f68000c1e1900 */
[----:B------:R-:W5:Y:S04]  /*1770*/  LDG.E R16, desc[UR6][R2.64+0x7c] ;  /* 0x00007c0602107981 */ /* 0x000f68000c1e1900 */
[----:B------:R-:W-:Y:S04]  /*1780*/  STG.E desc[UR6][R2.64+0x1c], R24 ;  /* 0x00001c1802007986 */ /* 0x000fe8000c101906 */
[----:B------:R-:W-:Y:S04]  /*1790*/  STG.E desc[UR6][R2.64+0x20], R26 ;  /* 0x0000201a02007986 */ /* 0x000fe8000c101906 */
[----:B------:R-:W0:Y:S04]  /*17a0*/  LDS R24, [R9+0x80] ;  /* 0x0000800009187984 */ /* 0x000e280000000800 */
[----:B------:R-:W1:Y:S01]  /*17b0*/  LDS R26, [R9+0xc0] ;  /* 0x0000c000091a7984 */ /* 0x000e620000000800 */
[----:B------:R-:W-:-:S03]  /*17c0*/  FADD R5, R6, R5 ;  /* 0x0000000506057221 */ /* 0x000fc60000000000 */
[----:B------:R0:W-:Y:S04]  /*17d0*/  STG.E desc[UR6][R2.64+0x24], R28 ;  /* 0x0000241c02007986 */ /* 0x0001e8000c101906 */
[----:B------:R0:W-:Y:S02]  /*17e0*/  STG.E desc[UR6][R2.64+0x2c], R5 ;  /* 0x00002c0502007986 */ /* 0x0001e4000c101906 */
[C---:B0-----:R-:W-:Y:S02]  /*17f0*/  FADD R28, R6.reuse, R4 ;  /* 0x00000004061c7221 */ /* 0x041fe40000000000 */
[----:B------:R-:W0:Y:S01]  /*1800*/  LDC.64 R4, c[0x0][0x390] ;  /* 0x0000e400ff047b82 */ /* 0x000e220000000a00 */
[C---:B------:R-:W-:Y:S01]  /*1810*/  FADD R27, R6.reuse, R27 ;  /* 0x0000001b061b7221 */ /* 0x040fe20000000000 */
[C---:B------:R-:W-:Y:S01]  /*1820*/  FADD R29, R6.reuse, R29 ;  /* 0x0000001d061d7221 */ /* 0x040fe20000000000 */
[C---:B------:R-:W-:Y:S01]  /*1830*/  FADD R8, R6.reuse, R8 ;  /* 0x0000000806087221 */ /* 0x040fe20000000000 */
[C---:B------:R-:W-:Y:S01]  /*1840*/  FADD R10, R6.reuse, R10 ;  /* 0x0000000a060a7221 */ /* 0x040fe20000000000 */
[C---:B------:R-:W-:Y:S01]  /*1850*/  FADD R12, R6.reuse, R12 ;  /* 0x0000000c060c7221 */ /* 0x040fe20000000000 */
[----:B------:R-:W-:Y:S01]  /*1860*/  FADD R9, R6, R22 ;  /* 0x0000001606097221 */ /* 0x000fe20000000000 */
[----:B------:R-:W-:Y:S04]  /*1870*/  STG.E desc[UR6][R2.64+0x30], R27 ;  /* 0x0000301b02007986 */ /* 0x000fe8000c101906 */
[----:B------:R-:W-:Y:S04]  /*1880*/  STG.E desc[UR6][R2.64+0x34], R29 ;  /* 0x0000341d02007986 */ /* 0x000fe8000c101906 */
[----:B------:R-:W-:Y:S04]  /*1890*/  STG.E desc[UR6][R2.64+0x38], R28 ;  /* 0x0000381c02007986 */ /* 0x000fe8000c101906 */
[----:B------:R-:W-:Y:S01]  /*18a0*/  STG.E desc[UR6][R2.64+0x3c], R8 ;  /* 0x00003c0802007986 */ /* 0x000fe2000c101906 */
[----:B0-----:R-:W-:-:S03]  /*18b0*/  IMAD.WIDE.U32 R4, R0, 0x4, R4 ;  /* 0x0000000400047825 */ /* 0x001fc600078e0004 */
[----:B------:R-:W-:Y:S04]  /*18c0*/  STG.E desc[UR6][R2.64+0x40], R10 ;  /* 0x0000400a02007986 */ /* 0x000fe8000c101906 */
[----:B------:R-:W-:Y:S04]  /*18d0*/  STG.E desc[UR6][R2.64+0x44], R12 ;  /* 0x0000440c02007986 */ /* 0x000fe8000c101906 */
[----:B------:R-:W-:Y:S01]  /*18e0*/  STG.E desc[UR6][R2.64+0x6c], R9 ;  /* 0x00006c0902007986 */ /* 0x000fe2000c101906 */
[C---:B--2---:R-:W-:Y:S01]  /*18f0*/  FADD R13, R6.reuse, R13 ;  /* 0x0000000d060d7221 */ /* 0x044fe20000000000 */
[C---:B---3--:R-:W-:Y:S01]  /*1900*/  FADD R7, R6.reuse, R7 ;  /* 0x0000000706077221 */ /* 0x048fe20000000000 */
[C---:B----4-:R-:W-:Y:S01]  /*1910*/  FADD R11, R6.reuse, R11 ;  /* 0x0000000b060b7221 */ /* 0x050fe20000000000 */
[----:B-----5:R-:W-:-:S03]  /*1920*/  FADD R15, R6, R15 ;  /* 0x0000000f060f7221 */ /* 0x020fc60000000000 */
[----:B------:R0:W-:Y:S04]  /*1930*/  STG.E desc[UR6][R2.64+0x48], R7 ;  /* 0x0000480702007986 */ /* 0x0001e8000c101906 */
[----:B------:R2:W-:Y:S04]  /*1940*/  STG.E desc[UR6][R2.64+0x4c], R11 ;  /* 0x00004c0b02007986 */ /* 0x0005e8000c101906 */
[----:B------:R3:W-:Y:S04]  /*1950*/  STG.E desc[UR6][R2.64+0x50], R13 ;  /* 0x0000500d02007986 */ /* 0x0007e8000c101906 */
[----:B------:R4:W-:Y:S01]  /*1960*/  STG.E desc[UR6][R2.64+0x54], R15 ;  /* 0x0000540f02007986 */ /* 0x0009e2000c101906 */
[C---:B------:R-:W-:Y:S01]  /*1970*/  FADD R17, R6.reuse, R17 ;  /* 0x0000001106117221 */ /* 0x040fe20000000000 */
[C---:B------:R-:W-:Y:S01]  /*1980*/  FADD R19, R6.reuse, R19 ;  /* 0x0000001306137221 */ /* 0x040fe20000000000 */
[C---:B------:R-:W-:Y:S01]  /*1990*/  FADD R21, R6.reuse, R21 ;  /* 0x0000001506157221 */ /* 0x040fe20000000000 */
[C---:B------:R-:W-:Y:S01]  /*19a0*/  FADD R23, R6.reuse, R23 ;  /* 0x0000001706177221 */ /* 0x040fe20000000000 */
[C---:B------:R-:W-:Y:S01]  /*19b0*/  FADD R25, R6.reuse, R25 ;  /* 0x0000001906197221 */ /* 0x040fe20000000000 */
[C---:B0-----:R-:W-:Y:S01]  /*19c0*/  FADD R7, R6.reuse, R20 ;  /* 0x0000001406077221 */ /* 0x041fe20000000000 */
[C---:B--2---:R-:W-:Y:S01]  /*19d0*/  FADD R11, R6.reuse, R14 ;  /* 0x0000000e060b7221 */ /* 0x044fe20000000000 */
[C---:B---3--:R-:W-:Y:S01]  /*19e0*/  FADD R13, R6.reuse, R18 ;  /* 0x00000012060d7221 */ /* 0x048fe20000000000 */
[----:B----4-:R-:W-:Y:S01]  /*19f0*/  FADD R15, R6, R16 ;  /* 0x00000010060f7221 */ /* 0x010fe20000000000 */
[----:B------:R-:W-:Y:S04]  /*1a00*/  STG.E desc[UR6][R2.64+0x58], R17 ;  /* 0x0000581102007986 */ /* 0x000fe8000c101906 */
        /* <DEDUP_REMOVED lines=9> */
[----:B-1----:R-:W-:Y:S01]  /*1aa0*/  STG.E desc[UR6][R4.64+0x40], R26 ;  /* 0x0000401a04007986 */ /* 0x002fe2000c101906 */
[----:B------:R-:W-:Y:S05]  /*1ab0*/  EXIT ;  /* 0x000000000000794d */ /* 0x000fea0003800000 */
.L_x_3:
[----:B------:R-:W-:-:S00]  /*1ac0*/  BRA `(.L_x_3) ;  /* 0xfffffffc00fc7947 */ /* 0x000fc0000383ffff */
[----:B------:R-:W-:-:S00]  /*1ad0*/  NOP ;  /* 0x0000000000007918 */ /* 0x000fc00000000000 */
        /* <DEDUP_REMOVED lines=10> */
.L_x_4:


//--------------------- .nv.shared._Z6kernelPfS_S_ --------------------------
	.section	.nv.shared._Z6kernelPfS_S_,"aw",@nobits
	.sectionflags	@""
	.align	16
	.zero		1024


//--------------------- .nv.shared.reserved.0     --------------------------
	.section	.nv.shared.reserved.0,"aw",@nobits
	.weak		__nv_reservedSMEM_offset_0_alias
	.size		__nv_reservedSMEM_offset_0_alias, 0, 64
	.other		__nv_reservedSMEM_offset_0_alias,@"STO_CUDA_RESERVED_SHARED STV_DEFAULT"
__nv_reservedSMEM_offset_0_alias:
	.zero		0
	.zero		64


//--------------------- .nv.constant0._Z6kernelPfS_S_ --------------------------
	.section	.nv.constant0._Z6kernelPfS_S_,"a",@progbits
	.sectionflags	@""
	.align	4
.nv.constant0._Z6kernelPfS_S_:
	.zero		920


//--------------------- SYMBOLS --------------------------

	.type		.nv.reservedSmem.offset0,@object
	.size		.nv.reservedSmem.offset0,0x4
	.type		.nv.reservedSmem.cap,@object
	.size		.nv.reservedSmem.cap,0x4
